	.headerflags	@"EF_CUDA_TEXMODE_UNIFIED EF_CUDA_64BIT_ADDRESS EF_CUDA_ACCELERATORS EF_CUDA_SM90 EF_CUDA_VIRTUAL_SM(EF_CUDA_SM90)"
	.elftype	@"ET_EXEC"


//--------------------- .nv.info                  --------------------------
	.section	.nv.info,"",@"SHT_CUDA_INFO"
	.align	4


	//----- nvinfo : EIATTR_REGCOUNT
	.align		4
        /*0000*/ 	.byte	0x04, 0x2f
        /*0002*/ 	.short	(.L_1 - .L_0)
	.align		4
.L_0:
        /*0004*/ 	.word	index@(triton_poi_fused_clone_7)
        /*0008*/ 	.word	0x00000012


	//----- nvinfo : EIATTR_MIN_STACK_SIZE
	.align		4
.L_1:
        /*000c*/ 	.byte	0x04, 0x12
        /*000e*/ 	.short	(.L_3 - .L_2)
	.align		4
.L_2:
        /*0010*/ 	.word	index@(triton_poi_fused_clone_7)
        /*0014*/ 	.word	0x00000000


	//----- nvinfo : EIATTR_FRAME_SIZE
	.align		4
.L_3:
        /*0018*/ 	.byte	0x04, 0x11
        /*001a*/ 	.short	(.L_5 - .L_4)
	.align		4
.L_4:
        /*001c*/ 	.word	index@(triton_poi_fused_clone_7)
        /*0020*/ 	.word	0x00000000


	//----- nvinfo : EIATTR_MIN_STACK_SIZE
	.align		4
.L_5:
        /*0024*/ 	.byte	0x04, 0x12
        /*0026*/ 	.short	(.L_7 - .L_6)
	.align		4
.L_6:
        /*0028*/ 	.word	index@(triton_poi_fused_clone_7)
        /*002c*/ 	.word	0x00000000
.L_7:


//--------------------- .nv.info.triton_poi_fused_clone_7 --------------------------
	.section	.nv.info.triton_poi_fused_clone_7,"",@"SHT_CUDA_INFO"
	.sectionflags	@""
	.align	4


	//----- nvinfo : EIATTR_CUDA_API_VERSION
	.align		4
        /*0000*/ 	.byte	0x04, 0x37
        /*0002*/ 	.short	(.L_9 - .L_8)
.L_8:
        /*0004*/ 	.word	0x0000007c


	//----- nvinfo : EIATTR_KPARAM_INFO
	.align		4
.L_9:
        /*0008*/ 	.byte	0x04, 0x17
        /*000a*/ 	.short	(.L_11 - .L_10)
.L_10:
        /*000c*/ 	.word	0x00000000
        /*0010*/ 	.short	0x0002
        /*0012*/ 	.short	0x0010
        /*0014*/ 	.byte	0x00, 0xf0, 0x11, 0x00


	//----- nvinfo : EIATTR_KPARAM_INFO
	.align		4
.L_11:
        /*0018*/ 	.byte	0x04, 0x17
        /*001a*/ 	.short	(.L_13 - .L_12)
.L_12:
        /*001c*/ 	.word	0x00000000
        /*0020*/ 	.short	0x0001
        /*0022*/ 	.short	0x0008
        /*0024*/ 	.byte	0x00, 0xf4, 0x21, 0x00


	//----- nvinfo : EIATTR_KPARAM_INFO
	.align		4
.L_13:
        /*0028*/ 	.byte	0x04, 0x17
        /*002a*/ 	.short	(.L_15 - .L_14)
.L_14:
        /*002c*/ 	.word	0x00000000
        /*0030*/ 	.short	0x0000
        /*0032*/ 	.short	0x0000
        /*0034*/ 	.byte	0x00, 0xf4, 0x21, 0x00


	//----- nvinfo : EIATTR_SPARSE_MMA_MASK
	.align		4
.L_15:
        /*0038*/ 	.byte	0x03, 0x50
        /*003a*/ 	.short	0x0000


	//----- nvinfo : EIATTR_MAXREG_COUNT
	.align		4
        /*003c*/ 	.byte	0x03, 0x1b
        /*003e*/ 	.short	0x00ff


	//----- nvinfo : EIATTR_EXIT_INSTR_OFFSETS
	.align		4
        /*0040*/ 	.byte	0x04, 0x1c
        /*0042*/ 	.short	(.L_17 - .L_16)


	//   ....[0]....
.L_16:
        /*0044*/ 	.word	0x00000290


	//   ....[1]....
        /*0048*/ 	.word	0x000002b0


	//----- nvinfo : EIATTR_REQNTID
	.align		4
.L_17:
        /*004c*/ 	.byte	0x04, 0x10
        /*004e*/ 	.short	(.L_19 - .L_18)
.L_18:
        /*0050*/ 	.word	0x00000080
        /*0054*/ 	.word	0x00000001
        /*0058*/ 	.word	0x00000001


	//----- nvinfo : EIATTR_CRS_STACK_SIZE
	.align		4
.L_19:
        /*005c*/ 	.byte	0x04, 0x1e
        /*005e*/ 	.short	(.L_21 - .L_20)
.L_20:
        /*0060*/ 	.word	0x00000000


	//----- nvinfo : EIATTR_CBANK_PARAM_SIZE
	.align		4
.L_21:
        /*0064*/ 	.byte	0x03, 0x19
        /*0066*/ 	.short	0x0014


	//----- nvinfo : EIATTR_PARAM_CBANK
	.align		4
        /*0068*/ 	.byte	0x04, 0x0a
        /*006a*/ 	.short	(.L_23 - .L_22)
	.align		4
.L_22:
        /*006c*/ 	.word	index@(.nv.constant0.triton_poi_fused_clone_7)
        /*0070*/ 	.short	0x0210
        /*0072*/ 	.short	0x0014


	//----- nvinfo : EIATTR_SW_WAR
	.align		4
.L_23:
        /*0074*/ 	.byte	0x04, 0x36
        /*0076*/ 	.short	(.L_25 - .L_24)
.L_24:
        /*0078*/ 	.word	0x00000008
.L_25:


//--------------------- .nv.callgraph             --------------------------
	.section	.nv.callgraph,"",@"SHT_CUDA_CALLGRAPH"
	.align	4
	.sectionentsize	8
	.align		4
        /*0000*/ 	.word	0x00000000
	.align		4
        /*0004*/ 	.word	0xffffffff
	.align		4
        /*0008*/ 	.word	0x00000000
	.align		4
        /*000c*/ 	.word	0xfffffffe
	.align		4
        /*0010*/ 	.word	0x00000000
	.align		4
        /*0014*/ 	.word	0xfffffffd
	.align		4
        /*0018*/ 	.word	0x00000000
	.align		4
        /*001c*/ 	.word	0xfffffffc


//--------------------- .text.triton_poi_fused_clone_7 --------------------------
	.section	.text.triton_poi_fused_clone_7,"ax",@progbits
	.align	128
        .global         triton_poi_fused_clone_7
        .type           triton_poi_fused_clone_7,@function
        .size           triton_poi_fused_clone_7,(.L_x_3 - triton_poi_fused_clone_7)
        .other          triton_poi_fused_clone_7,@"STO_CUDA_ENTRY STV_DEFAULT"
triton_poi_fused_clone_7:
.text.triton_poi_fused_clone_7:
[----:B------:R-:W0:Y:S02]  /*0000*/  LDC R1, c[0x0][0x28] ;  /* 0x00000a00ff017b82 */ /* 0x000e240000000800 */
[----:B------:R-:W1:Y:S01]  /*0010*/  S2R R0, SR_TID.X ;  /* 0x0000000000007919 */ /* 0x000e620000002100 */
[----:B------:R-:W2:Y:S01]  /*0020*/  LDC.64 R6, c[0x0][0x218] ;  /* 0x00008600ff067b82 */ /* 0x000ea20000000a00 */
[----:B------:R-:W-:Y:S01]  /*0030*/  ULDC.64 UR4, c[0x0][0x208] ;  /* 0x0000820000047ab9 */ /* 0x000fe20000000a00 */
[----:B------:R-:W-:Y:S01]  /*0040*/  BSSY B0, `(.L_x_0) ;  /* 0x0000024000007945 */ /* 0x000fe20003800000 */
[----:B------:R-:W3:Y:S01]  /*0050*/  S2R R5, SR_CTAID.X ;  /* 0x0000000000057919 */ /* 0x000ee20000002500 */
[----:B-1----:R-:W-:Y:S01]  /*0060*/  IMAD.SHL.U32 R0, R0, 0x2, RZ ;  /* 0x0000000200007824 */ /* 0x002fe200078e00ff */
[----:B---3--:R-:W-:-:S04]  /*0070*/  SHF.R.S32.HI R2, RZ, 0x17, R5 ;  /* 0x00000017ff027819 */ /* 0x008fc80000011405 */
[----:B------:R-:W-:Y:S02]  /*0080*/  LOP3.LUT R0, R0, 0xfe, RZ, 0xc0, !PT ;  /* 0x000000fe00007812 */ /* 0x000fe400078ec0ff */
[----:B------:R-:W-:-:S03]  /*0090*/  SGXT R2, R2, 0x1 ;  /* 0x000000010202781a */ /* 0x000fc60000000200 */
[----:B------:R-:W-:-:S04]  /*00a0*/  IMAD R3, R5, 0x100, R0 ;  /* 0x0000010005037824 */ /* 0x000fc800078e0200 */
[C---:B------:R-:W-:Y:S01]  /*00b0*/  IMAD.HI R0, R3.reuse, 0x78787879, RZ ;  /* 0x7878787903007827 */ /* 0x040fe200078e02ff */
[----:B------:R-:W-:-:S03]  /*00c0*/  ISETP.GE.AND P0, PT, R3, 0xcc00, PT ;  /* 0x0000cc000300780c */ /* 0x000fc60003f06270 */
[----:B--2---:R-:W-:Y:S01]  /*00d0*/  IMAD.WIDE R6, R3, 0x4, R6 ;  /* 0x0000000403067825 */ /* 0x004fe200078e0206 */
[----:B------:R-:W-:-:S04]  /*00e0*/  SHF.R.U32.HI R5, RZ, 0x1f, R0 ;  /* 0x0000001fff057819 */ /* 0x000fc80000011600 */
[----:B------:R-:W-:Y:S02]  /*00f0*/  LEA.HI.SX32 R10, R0, R5, 0x17 ;  /* 0x00000005000a7211 */ /* 0x000fe400078fbaff */
[----:B------:R-:W-:Y:S01]  /*0100*/  LEA.HI R0, R2, R3, RZ, 0x6 ;  /* 0x0000000302007211 */ /* 0x000fe200078f30ff */
[----:B------:R-:W-:Y:S01]  /*0110*/  IMAD.MOV.U32 R2, RZ, RZ, RZ ;  /* 0x000000ffff027224 */ /* 0x000fe200078e00ff */
[----:B------:R-:W1:Y:S01]  /*0120*/  LDC.64 R4, c[0x0][0x210] ;  /* 0x00008400ff047b82 */ /* 0x000e620000000a00 */
[----:B------:R-:W-:Y:S01]  /*0130*/  IMAD.HI R12, R10, 0x2aaaaaab, RZ ;  /* 0x2aaaaaab0a0c7827 */ /* 0x000fe200078e02ff */
[----:B------:R-:W-:-:S03]  /*0140*/  SHF.R.S32.HI R11, RZ, 0x6, R0 ;  /* 0x00000006ff0b7819 */ /* 0x000fc60000011400 */
[----:B------:R-:W-:Y:S01]  /*0150*/  IMAD.HI R8, R3, -0x5f5f5f5f, R2 ;  /* 0xa0a0a0a103087827 */ /* 0x000fe200078e0202 */
[----:B------:R-:W-:Y:S02]  /*0160*/  LOP3.LUT R2, R0, 0xffffffc0, RZ, 0xc0, !PT ;  /* 0xffffffc000027812 */ /* 0x000fe400078ec0ff */
[----:B------:R-:W-:Y:S01]  /*0170*/  SHF.R.U32.HI R13, RZ, 0x1, R12 ;  /* 0x00000001ff0d7819 */ /* 0x000fe2000001160c */
[----:B------:R-:W-:Y:S01]  /*0180*/  IMAD.HI R0, R11, 0x78787879, RZ ;  /* 0x787878790b007827 */ /* 0x000fe200078e02ff */
[----:B------:R-:W-:Y:S02]  /*0190*/  SHF.R.U32.HI R9, RZ, 0x1f, R8 ;  /* 0x0000001fff097819 */ /* 0x000fe40000011608 */
[----:B------:R-:W-:Y:S01]  /*01a0*/  LEA.HI R13, R12, R13, RZ, 0x1 ;  /* 0x0000000d0c0d7211 */ /* 0x000fe200078f08ff */
[----:B------:R-:W-:Y:S01]  /*01b0*/  IMAD.IADD R2, R3, 0x1, -R2 ;  /* 0x0000000103027824 */ /* 0x000fe200078e0a02 */
[----:B------:R-:W-:Y:S02]  /*01c0*/  LEA.HI.SX32 R9, R8, R9, 0x13 ;  /* 0x0000000908097211 */ /* 0x000fe400078f9aff */
[----:B------:R-:W-:Y:S01]  /*01d0*/  SHF.R.U32.HI R15, RZ, 0x1f, R0 ;  /* 0x0000001fff0f7819 */ /* 0x000fe20000011600 */
[----:B------:R-:W-:-:S02]  /*01e0*/  IMAD R13, R13, -0xc, R10 ;  /* 0xfffffff40d0d7824 */ /* 0x000fc400078e020a */
[----:B------:R-:W-:Y:S01]  /*01f0*/  IMAD R2, R9, 0x9900, R2 ;  /* 0x0000990009027824 */ /* 0x000fe200078e0202 */
[----:B------:R-:W-:-:S03]  /*0200*/  LEA.HI R0, R0, R15, RZ, 0x1d ;  /* 0x0000000f00007211 */ /* 0x000fc600078fe8ff */
[----:B------:R-:W-:Y:S01]  /*0210*/  IMAD R13, R13, 0x40, R2 ;  /* 0x000000400d0d7824 */ /* 0x000fe200078e0202 */
[----:B------:R-:W-:Y:S01]  /*0220*/  CS2R R2, SRZ ;  /* 0x0000000000027805 */ /* 0x000fe2000001ff00 */
[----:B------:R-:W-:-:S04]  /*0230*/  IMAD R0, R0, -0x11, R11 ;  /* 0xffffffef00007824 */ /* 0x000fc800078e020b */
[----:B------:R-:W-:-:S04]  /*0240*/  IMAD R13, R0, 0x900, R13 ;  /* 0x00000900000d7824 */ /* 0x000fc800078e020d */
[----:B-1----:R-:W-:Y:S01]  /*0250*/  IMAD.WIDE R4, R13, 0x4, R4 ;  /* 0x000000040d047825 */ /* 0x002fe200078e0204 */
[----:B------:R-:W-:Y:S06]  /*0260*/  @P0 BRA `(.L_x_1) ;  /* 0x0000000000040947 */ /* 0x000fec0003800000 */
[----:B------:R1:W5:Y:S02]  /*0270*/  LDG.E.64 R2, desc[UR4][R4.64] ;  /* 0x0000000404027981 */ /* 0x000364000c1e1b00 */
.L_x_1:
[----:B------:R-:W-:Y:S05]  /*0280*/  BSYNC B0 ;  /* 0x0000000000007941 */ /* 0x000fea0003800000 */
.L_x_0:
[----:B------:R-:W-:Y:S05]  /*0290*/  @P0 EXIT ;  /* 0x000000000000094d */ /* 0x000fea0003800000 */
[----:B-----5:R-:W-:Y:S01]  /*02a0*/  STG.E.64 desc[UR4][R6.64], R2 ;  /* 0x0000000206007986 */ /* 0x020fe2000c101b04 */
[----:B------:R-:W-:Y:S05]  /*02b0*/  EXIT ;  /* 0x000000000000794d */ /* 0x000fea0003800000 */
.L_x_2:
[----:B------:R-:W-:-:S00]  /*02c0*/  BRA `(.L_x_2) ;  /* 0xfffffffc00fc7947 */ /* 0x000fc0000383ffff */
[----:B------:R-:W-:-:S00]  /*02d0*/  NOP ;  /* 0x0000000000007918 */ /* 0x000fc00000000000 */
        /* <DEDUP_REMOVED lines=10> */
.L_x_3:


//--------------------- .nv.constant0.triton_poi_fused_clone_7 --------------------------
	.section	.nv.constant0.triton_poi_fused_clone_7,"a",@progbits
	.sectionflags	@""
	.align	4
.nv.constant0.triton_poi_fused_clone_7:
	.zero		548
